//
// Generated by NVIDIA NVVM Compiler
//
// Compiler Build ID: CL-36424714
// Cuda compilation tools, release 13.0, V13.0.88
// Based on NVVM 20.0.0
//

.version 9.0
.target sm_100
.address_size 64

	// .globl	_Z10mysgemm_v1iiifPfS_fS_

.visible .entry _Z10mysgemm_v1iiifPfS_fS_(
	.param .u32 _Z10mysgemm_v1iiifPfS_fS__param_0,
	.param .u32 _Z10mysgemm_v1iiifPfS_fS__param_1,
	.param .u32 _Z10mysgemm_v1iiifPfS_fS__param_2,
	.param .f32 _Z10mysgemm_v1iiifPfS_fS__param_3,
	.param .u64 .ptr .align 1 _Z10mysgemm_v1iiifPfS_fS__param_4,
	.param .u64 .ptr .align 1 _Z10mysgemm_v1iiifPfS_fS__param_5,
	.param .f32 _Z10mysgemm_v1iiifPfS_fS__param_6,
	.param .u64 .ptr .align 1 _Z10mysgemm_v1iiifPfS_fS__param_7
)
.maxntid 1024
{
	.reg .pred 	%p<10>;
	.reg .b32 	%r<40>;
	.reg .b32 	%f<73>;
	.reg .b64 	%rd<53>;

	ld.param.u32 	%r18, [_Z10mysgemm_v1iiifPfS_fS__param_1];
	ld.param.u32 	%r19, [_Z10mysgemm_v1iiifPfS_fS__param_2];
	ld.param.f32 	%f13, [_Z10mysgemm_v1iiifPfS_fS__param_3];
	ld.param.u64 	%rd7, [_Z10mysgemm_v1iiifPfS_fS__param_4];
	ld.param.u64 	%rd8, [_Z10mysgemm_v1iiifPfS_fS__param_5];
	ld.param.f32 	%f14, [_Z10mysgemm_v1iiifPfS_fS__param_6];
	ld.param.u64 	%rd6, [_Z10mysgemm_v1iiifPfS_fS__param_7];
	cvta.to.global.u64 	%rd1, %rd8;
	cvta.to.global.u64 	%rd2, %rd7;
	mov.u32 	%r20, %ctaid.x;
	mov.u32 	%r21, %ntid.x;
	mov.u32 	%r22, %tid.x;
	mad.lo.s32 	%r1, %r20, %r21, %r22;
	mov.u32 	%r23, %ctaid.y;
	mov.u32 	%r24, %ntid.y;
	mov.u32 	%r25, %tid.y;
	mad.lo.s32 	%r2, %r23, %r24, %r25;
	setp.lt.s32 	%p1, %r19, 1;
	mov.f32 	%f72, 0f00000000;
	@%p1 bra 	$L__BB0_12;
	mul.lo.s32 	%r3, %r19, %r2;
	and.b32  	%r4, %r19, 7;
	setp.lt.u32 	%p2, %r19, 8;
	mov.f32 	%f72, 0f00000000;
	mov.b32 	%r38, 0;
	@%p2 bra 	$L__BB0_4;
	and.b32  	%r38, %r19, 2147483640;
	neg.s32 	%r36, %r38;
	shl.b32 	%r7, %r18, 3;
	mul.wide.u32 	%rd9, %r3, 4;
	add.s64 	%rd10, %rd9, %rd2;
	add.s64 	%rd52, %rd10, 16;
	mov.f32 	%f72, 0f00000000;
	mul.wide.s32 	%rd13, %r18, 4;
	mov.u32 	%r35, %r1;
$L__BB0_3:
	.pragma "nounroll";
	ld.global.f32 	%f19, [%rd52+-16];
	mul.wide.s32 	%rd11, %r35, 4;
	add.s64 	%rd12, %rd1, %rd11;
	ld.global.f32 	%f20, [%rd12];
	fma.rn.f32 	%f21, %f19, %f20, %f72;
	ld.global.f32 	%f22, [%rd52+-12];
	add.s64 	%rd14, %rd12, %rd13;
	ld.global.f32 	%f23, [%rd14];
	fma.rn.f32 	%f24, %f22, %f23, %f21;
	ld.global.f32 	%f25, [%rd52+-8];
	add.s64 	%rd15, %rd14, %rd13;
	ld.global.f32 	%f26, [%rd15];
	fma.rn.f32 	%f27, %f25, %f26, %f24;
	ld.global.f32 	%f28, [%rd52+-4];
	add.s64 	%rd16, %rd15, %rd13;
	ld.global.f32 	%f29, [%rd16];
	fma.rn.f32 	%f30, %f28, %f29, %f27;
	ld.global.f32 	%f31, [%rd52];
	add.s64 	%rd17, %rd16, %rd13;
	ld.global.f32 	%f32, [%rd17];
	fma.rn.f32 	%f33, %f31, %f32, %f30;
	ld.global.f32 	%f34, [%rd52+4];
	add.s64 	%rd18, %rd17, %rd13;
	ld.global.f32 	%f35, [%rd18];
	fma.rn.f32 	%f36, %f34, %f35, %f33;
	ld.global.f32 	%f37, [%rd52+8];
	add.s64 	%rd19, %rd18, %rd13;
	ld.global.f32 	%f38, [%rd19];
	fma.rn.f32 	%f39, %f37, %f38, %f36;
	ld.global.f32 	%f40, [%rd52+12];
	add.s64 	%rd20, %rd19, %rd13;
	ld.global.f32 	%f41, [%rd20];
	fma.rn.f32 	%f72, %f40, %f41, %f39;
	add.s32 	%r36, %r36, 8;
	add.s32 	%r35, %r35, %r7;
	add.s64 	%rd52, %rd52, 32;
	setp.ne.s32 	%p3, %r36, 0;
	@%p3 bra 	$L__BB0_3;
$L__BB0_4:
	setp.eq.s32 	%p4, %r4, 0;
	@%p4 bra 	$L__BB0_12;
	and.b32  	%r13, %r19, 3;
	setp.lt.u32 	%p5, %r4, 4;
	@%p5 bra 	$L__BB0_7;
	add.s32 	%r27, %r38, %r3;
	mul.wide.u32 	%rd21, %r27, 4;
	add.s64 	%rd22, %rd2, %rd21;
	ld.global.f32 	%f43, [%rd22];
	mad.lo.s32 	%r28, %r38, %r18, %r1;
	mul.wide.s32 	%rd23, %r28, 4;
	add.s64 	%rd24, %rd1, %rd23;
	ld.global.f32 	%f44, [%rd24];
	fma.rn.f32 	%f45, %f43, %f44, %f72;
	cvt.u64.u32 	%rd25, %r3;
	cvt.u64.u32 	%rd26, %r38;
	add.s64 	%rd27, %rd26, %rd25;
	shl.b64 	%rd28, %rd27, 2;
	add.s64 	%rd29, %rd2, %rd28;
	ld.global.f32 	%f46, [%rd29+4];
	mul.wide.s32 	%rd30, %r18, 4;
	add.s64 	%rd31, %rd24, %rd30;
	ld.global.f32 	%f47, [%rd31];
	fma.rn.f32 	%f48, %f46, %f47, %f45;
	ld.global.f32 	%f49, [%rd29+8];
	add.s64 	%rd32, %rd31, %rd30;
	ld.global.f32 	%f50, [%rd32];
	fma.rn.f32 	%f51, %f49, %f50, %f48;
	ld.global.f32 	%f52, [%rd29+12];
	add.s64 	%rd33, %rd32, %rd30;
	ld.global.f32 	%f53, [%rd33];
	fma.rn.f32 	%f72, %f52, %f53, %f51;
	add.s32 	%r38, %r38, 4;
$L__BB0_7:
	setp.eq.s32 	%p6, %r13, 0;
	@%p6 bra 	$L__BB0_12;
	setp.eq.s32 	%p7, %r13, 1;
	@%p7 bra 	$L__BB0_10;
	add.s32 	%r29, %r38, %r3;
	mul.wide.u32 	%rd34, %r29, 4;
	add.s64 	%rd35, %rd2, %rd34;
	ld.global.f32 	%f55, [%rd35];
	mad.lo.s32 	%r30, %r38, %r18, %r1;
	mul.wide.s32 	%rd36, %r30, 4;
	add.s64 	%rd37, %rd1, %rd36;
	ld.global.f32 	%f56, [%rd37];
	fma.rn.f32 	%f57, %f55, %f56, %f72;
	cvt.u64.u32 	%rd38, %r3;
	cvt.u64.u32 	%rd39, %r38;
	add.s64 	%rd40, %rd39, %rd38;
	shl.b64 	%rd41, %rd40, 2;
	add.s64 	%rd42, %rd2, %rd41;
	ld.global.f32 	%f58, [%rd42+4];
	mul.wide.s32 	%rd43, %r18, 4;
	add.s64 	%rd44, %rd37, %rd43;
	ld.global.f32 	%f59, [%rd44];
	fma.rn.f32 	%f72, %f58, %f59, %f57;
	add.s32 	%r38, %r38, 2;
$L__BB0_10:
	and.b32  	%r31, %r19, 1;
	setp.eq.b32 	%p8, %r31, 1;
	not.pred 	%p9, %p8;
	@%p9 bra 	$L__BB0_12;
	add.s32 	%r32, %r38, %r3;
	mul.wide.u32 	%rd45, %r32, 4;
	add.s64 	%rd46, %rd2, %rd45;
	ld.global.f32 	%f60, [%rd46];
	mad.lo.s32 	%r33, %r38, %r18, %r1;
	mul.wide.s32 	%rd47, %r33, 4;
	add.s64 	%rd48, %rd1, %rd47;
	ld.global.f32 	%f61, [%rd48];
	fma.rn.f32 	%f72, %f60, %f61, %f72;
$L__BB0_12:
	cvta.to.global.u64 	%rd49, %rd6;
	mad.lo.s32 	%r34, %r18, %r2, %r1;
	mul.wide.s32 	%rd50, %r34, 4;
	add.s64 	%rd51, %rd49, %rd50;
	ld.global.f32 	%f62, [%rd51];
	mul.f32 	%f63, %f14, %f62;
	fma.rn.f32 	%f64, %f13, %f72, %f63;
	st.global.f32 	[%rd51], %f64;
	ret;

}
	// .globl	_Z24matrix_multiply_kernel_1PfiiS_iiS_ii
.visible .entry _Z24matrix_multiply_kernel_1PfiiS_iiS_ii(
	.param .u64 .ptr .align 1 _Z24matrix_multiply_kernel_1PfiiS_iiS_ii_param_0,
	.param .u32 _Z24matrix_multiply_kernel_1PfiiS_iiS_ii_param_1,
	.param .u32 _Z24matrix_multiply_kernel_1PfiiS_iiS_ii_param_2,
	.param .u64 .ptr .align 1 _Z24matrix_multiply_kernel_1PfiiS_iiS_ii_param_3,
	.param .u32 _Z24matrix_multiply_kernel_1PfiiS_iiS_ii_param_4,
	.param .u32 _Z24matrix_multiply_kernel_1PfiiS_iiS_ii_param_5,
	.param .u64 .ptr .align 1 _Z24matrix_multiply_kernel_1PfiiS_iiS_ii_param_6,
	.param .u32 _Z24matrix_multiply_kernel_1PfiiS_iiS_ii_param_7,
	.param .u32 _Z24matrix_multiply_kernel_1PfiiS_iiS_ii_param_8
)
{
	.reg .pred 	%p<13>;
	.reg .b32 	%r<42>;
	.reg .b32 	%f<68>;
	.reg .b64 	%rd<53>;

	ld.param.u64 	%rd7, [_Z24matrix_multiply_kernel_1PfiiS_iiS_ii_param_0];
	ld.param.u32 	%r18, [_Z24matrix_multiply_kernel_1PfiiS_iiS_ii_param_2];
	ld.param.u64 	%rd8, [_Z24matrix_multiply_kernel_1PfiiS_iiS_ii_param_3];
	ld.param.u32 	%r19, [_Z24matrix_multiply_kernel_1PfiiS_iiS_ii_param_5];
	ld.param.u64 	%rd6, [_Z24matrix_multiply_kernel_1PfiiS_iiS_ii_param_6];
	ld.param.u32 	%r21, [_Z24matrix_multiply_kernel_1PfiiS_iiS_ii_param_7];
	ld.param.u32 	%r20, [_Z24matrix_multiply_kernel_1PfiiS_iiS_ii_param_8];
	cvta.to.global.u64 	%rd1, %rd8;
	cvta.to.global.u64 	%rd2, %rd7;
	mov.u32 	%r22, %ntid.x;
	mov.u32 	%r23, %ctaid.x;
	mov.u32 	%r24, %tid.x;
	mad.lo.s32 	%r1, %r22, %r23, %r24;
	mov.u32 	%r25, %ntid.y;
	mov.u32 	%r26, %ctaid.y;
	mov.u32 	%r27, %tid.y;
	mad.lo.s32 	%r2, %r25, %r26, %r27;
	setp.ge.s32 	%p1, %r2, %r21;
	setp.ge.s32 	%p2, %r1, %r20;
	or.pred  	%p3, %p1, %p2;
	@%p3 bra 	$L__BB1_14;
	setp.lt.s32 	%p4, %r18, 1;
	mov.f32 	%f67, 0f00000000;
	@%p4 bra 	$L__BB1_13;
	mul.lo.s32 	%r3, %r18, %r2;
	and.b32  	%r4, %r18, 7;
	setp.lt.u32 	%p5, %r18, 8;
	mov.f32 	%f67, 0f00000000;
	mov.b32 	%r40, 0;
	@%p5 bra 	$L__BB1_5;
	and.b32  	%r40, %r18, 2147483640;
	neg.s32 	%r38, %r40;
	shl.b32 	%r7, %r19, 3;
	mul.wide.u32 	%rd9, %r3, 4;
	add.s64 	%rd10, %rd9, %rd2;
	add.s64 	%rd52, %rd10, 16;
	mov.f32 	%f67, 0f00000000;
	mul.wide.s32 	%rd13, %r19, 4;
	mov.u32 	%r37, %r1;
$L__BB1_4:
	.pragma "nounroll";
	ld.global.f32 	%f17, [%rd52+-16];
	mul.wide.s32 	%rd11, %r37, 4;
	add.s64 	%rd12, %rd1, %rd11;
	ld.global.f32 	%f18, [%rd12];
	fma.rn.f32 	%f19, %f17, %f18, %f67;
	ld.global.f32 	%f20, [%rd52+-12];
	add.s64 	%rd14, %rd12, %rd13;
	ld.global.f32 	%f21, [%rd14];
	fma.rn.f32 	%f22, %f20, %f21, %f19;
	ld.global.f32 	%f23, [%rd52+-8];
	add.s64 	%rd15, %rd14, %rd13;
	ld.global.f32 	%f24, [%rd15];
	fma.rn.f32 	%f25, %f23, %f24, %f22;
	ld.global.f32 	%f26, [%rd52+-4];
	add.s64 	%rd16, %rd15, %rd13;
	ld.global.f32 	%f27, [%rd16];
	fma.rn.f32 	%f28, %f26, %f27, %f25;
	ld.global.f32 	%f29, [%rd52];
	add.s64 	%rd17, %rd16, %rd13;
	ld.global.f32 	%f30, [%rd17];
	fma.rn.f32 	%f31, %f29, %f30, %f28;
	ld.global.f32 	%f32, [%rd52+4];
	add.s64 	%rd18, %rd17, %rd13;
	ld.global.f32 	%f33, [%rd18];
	fma.rn.f32 	%f34, %f32, %f33, %f31;
	ld.global.f32 	%f35, [%rd52+8];
	add.s64 	%rd19, %rd18, %rd13;
	ld.global.f32 	%f36, [%rd19];
	fma.rn.f32 	%f37, %f35, %f36, %f34;
	ld.global.f32 	%f38, [%rd52+12];
	add.s64 	%rd20, %rd19, %rd13;
	ld.global.f32 	%f39, [%rd20];
	fma.rn.f32 	%f67, %f38, %f39, %f37;
	add.s32 	%r38, %r38, 8;
	add.s32 	%r37, %r37, %r7;
	add.s64 	%rd52, %rd52, 32;
	setp.ne.s32 	%p6, %r38, 0;
	@%p6 bra 	$L__BB1_4;
$L__BB1_5:
	setp.eq.s32 	%p7, %r4, 0;
	@%p7 bra 	$L__BB1_13;
	and.b32  	%r13, %r18, 3;
	setp.lt.u32 	%p8, %r4, 4;
	@%p8 bra 	$L__BB1_8;
	add.s32 	%r29, %r40, %r3;
	mad.lo.s32 	%r30, %r40, %r19, %r1;
	mul.wide.u32 	%rd21, %r29, 4;
	add.s64 	%rd22, %rd2, %rd21;
	ld.global.f32 	%f41, [%rd22];
	mul.wide.s32 	%rd23, %r30, 4;
	add.s64 	%rd24, %rd1, %rd23;
	ld.global.f32 	%f42, [%rd24];
	fma.rn.f32 	%f43, %f41, %f42, %f67;
	cvt.u64.u32 	%rd25, %r3;
	cvt.u64.u32 	%rd26, %r40;
	add.s64 	%rd27, %rd26, %rd25;
	shl.b64 	%rd28, %rd27, 2;
	add.s64 	%rd29, %rd2, %rd28;
	ld.global.f32 	%f44, [%rd29+4];
	mul.wide.s32 	%rd30, %r19, 4;
	add.s64 	%rd31, %rd24, %rd30;
	ld.global.f32 	%f45, [%rd31];
	fma.rn.f32 	%f46, %f44, %f45, %f43;
	ld.global.f32 	%f47, [%rd29+8];
	add.s64 	%rd32, %rd31, %rd30;
	ld.global.f32 	%f48, [%rd32];
	fma.rn.f32 	%f49, %f47, %f48, %f46;
	ld.global.f32 	%f50, [%rd29+12];
	add.s64 	%rd33, %rd32, %rd30;
	ld.global.f32 	%f51, [%rd33];
	fma.rn.f32 	%f67, %f50, %f51, %f49;
	add.s32 	%r40, %r40, 4;
$L__BB1_8:
	setp.eq.s32 	%p9, %r13, 0;
	@%p9 bra 	$L__BB1_13;
	setp.eq.s32 	%p10, %r13, 1;
	@%p10 bra 	$L__BB1_11;
	add.s32 	%r31, %r40, %r3;
	mad.lo.s32 	%r32, %r40, %r19, %r1;
	mul.wide.u32 	%rd34, %r31, 4;
	add.s64 	%rd35, %rd2, %rd34;
	ld.global.f32 	%f53, [%rd35];
	mul.wide.s32 	%rd36, %r32, 4;
	add.s64 	%rd37, %rd1, %rd36;
	ld.global.f32 	%f54, [%rd37];
	fma.rn.f32 	%f55, %f53, %f54, %f67;
	cvt.u64.u32 	%rd38, %r3;
	cvt.u64.u32 	%rd39, %r40;
	add.s64 	%rd40, %rd39, %rd38;
	shl.b64 	%rd41, %rd40, 2;
	add.s64 	%rd42, %rd2, %rd41;
	ld.global.f32 	%f56, [%rd42+4];
	mul.wide.s32 	%rd43, %r19, 4;
	add.s64 	%rd44, %rd37, %rd43;
	ld.global.f32 	%f57, [%rd44];
	fma.rn.f32 	%f67, %f56, %f57, %f55;
	add.s32 	%r40, %r40, 2;
$L__BB1_11:
	and.b32  	%r33, %r18, 1;
	setp.eq.b32 	%p11, %r33, 1;
	not.pred 	%p12, %p11;
	@%p12 bra 	$L__BB1_13;
	add.s32 	%r34, %r40, %r3;
	mad.lo.s32 	%r35, %r40, %r19, %r1;
	mul.wide.u32 	%rd45, %r34, 4;
	add.s64 	%rd46, %rd2, %rd45;
	ld.global.f32 	%f58, [%rd46];
	mul.wide.s32 	%rd47, %r35, 4;
	add.s64 	%rd48, %rd1, %rd47;
	ld.global.f32 	%f59, [%rd48];
	fma.rn.f32 	%f67, %f58, %f59, %f67;
$L__BB1_13:
	mad.lo.s32 	%r36, %r20, %r2, %r1;
	cvta.to.global.u64 	%rd49, %rd6;
	mul.wide.s32 	%rd50, %r36, 4;
	add.s64 	%rd51, %rd49, %rd50;
	st.global.f32 	[%rd51], %f67;
$L__BB1_14:
	ret;

}


// ===== COMPILED SASS (sm_100) =====

	.target	sm_100

	.elftype	@"ET_EXEC"


//--------------------- .note.nv.tkinfo           --------------------------
	.section	.note.nv.tkinfo,"",@"SHT_NOTE"
	.sectionflags	@"SHF_NOTE_NV_TKINFO"
	.tkinfo
        /*0018*/ 	.word	0x00000002
        /*0030*/ 	.string	""
        /*0030*/ 	.string	"ptxas"
        /*0030*/ 	.string	"Cuda compilation tools, release 13.0, V13.0.88"
        /*0030*/ 	.string	"Build cuda_13.0.r13.0/compiler.36424714_0"
        /*0030*/ 	.string	"-arch sm_100 -m 64 "



//--------------------- .note.nv.cuinfo           --------------------------
	.section	.note.nv.cuinfo,"",@"SHT_NOTE"
	.sectionflags	@"SHF_NOTE_NV_CUINFO"
        /*0018*/ 	.short	0x0002
        /*001a*/ 	.short	0x0064
        /*001c*/ 	.short	0x0082
	.zero		2


//--------------------- .nv.info                  --------------------------
	.section	.nv.info,"",@"SHT_CUDA_INFO"
	.align	4


	//----- nvinfo : EIATTR_REGCOUNT
	.align		4
        /*0000*/ 	.byte	0x04, 0x2f
        /*0002*/ 	.short	(.L_1 - .L_0)
	.align		4
.L_0:
        /*0004*/ 	.word	index@(_Z10mysgemm_v1iiifPfS_fS_)
        /*0008*/ 	.word	0x00000020


	//----- nvinfo : EIATTR_FRAME_SIZE
	.align		4
.L_1:
        /*000c*/ 	.byte	0x04, 0x11
        /*000e*/ 	.short	(.L_3 - .L_2)
	.align		4
.L_2:
        /*0010*/ 	.word	index@(_Z10mysgemm_v1iiifPfS_fS_)
        /*0014*/ 	.word	0x00000000


	//----- nvinfo : EIATTR_REGCOUNT
	.align		4
.L_3:
        /*0018*/ 	.byte	0x04, 0x2f
        /*001a*/ 	.short	(.L_5 - .L_4)
	.align		4
.L_4:
        /*001c*/ 	.word	index@(_Z24matrix_multiply_kernel_1PfiiS_iiS_ii)
        /*0020*/ 	.word	0x00000020


	//----- nvinfo : EIATTR_FRAME_SIZE
	.align		4
.L_5:
        /*0024*/ 	.byte	0x04, 0x11
        /*0026*/ 	.short	(.L_7 - .L_6)
	.align		4
.L_6:
        /*0028*/ 	.word	index@(_Z24matrix_multiply_kernel_1PfiiS_iiS_ii)
        /*002c*/ 	.word	0x00000000


	//----- nvinfo : EIATTR_MIN_STACK_SIZE
	.align		4
.L_7:
        /*0030*/ 	.byte	0x04, 0x12
        /*0032*/ 	.short	(.L_9 - .L_8)
	.align		4
.L_8:
        /*0034*/ 	.word	index@(_Z24matrix_multiply_kernel_1PfiiS_iiS_ii)
        /*0038*/ 	.word	0x00000000


	//----- nvinfo : EIATTR_MIN_STACK_SIZE
	.align		4
.L_9:
        /*003c*/ 	.byte	0x04, 0x12
        /*003e*/ 	.short	(.L_11 - .L_10)
	.align		4
.L_10:
        /*0040*/ 	.word	index@(_Z10mysgemm_v1iiifPfS_fS_)
        /*0044*/ 	.word	0x00000000
.L_11:


//--------------------- .nv.compat                --------------------------
	.section	.nv.compat,"",@"SHT_CUDA_COMPAT_INFO"
	.align	4
        /*0000*/ 	.byte	0x02, 0x09, 0x00, 0x00, 0x02, 0x02, 0x01, 0x00, 0x02, 0x05, 0x05, 0x00, 0x03, 0x07, 0x01, 0x01
        /*0010*/ 	.byte	0x02, 0x03, 0x00, 0x00, 0x02, 0x06, 0x01, 0x00, 0x04, 0x0b, 0x08, 0x00, 0x09, 0x00, 0x00, 0x00
        /*0020*/ 	.byte	0x00, 0x00, 0x00, 0x00


//--------------------- .nv.info._Z24matrix_multiply_kernel_1PfiiS_iiS_ii --------------------------
	.section	.nv.info._Z24matrix_multiply_kernel_1PfiiS_iiS_ii,"",@"SHT_CUDA_INFO"
	.sectionflags	@""
	.align	4


	//----- nvinfo : EIATTR_CUDA_API_VERSION
	.align		4
        /*0000*/ 	.byte	0x04, 0x37
        /*0002*/ 	.short	(.L_13 - .L_12)
.L_12:
        /*0004*/ 	.word	0x00000082


	//----- nvinfo : EIATTR_KPARAM_INFO
	.align		4
.L_13:
        /*0008*/ 	.byte	0x04, 0x17
        /*000a*/ 	.short	(.L_15 - .L_14)
.L_14:
        /*000c*/ 	.word	0x00000000
        /*0010*/ 	.short	0x0008
        /*0012*/ 	.short	0x002c
        /*0014*/ 	.byte	0x00, 0xf0, 0x11, 0x00


	//----- nvinfo : EIATTR_KPARAM_INFO
	.align		4
.L_15:
        /*0018*/ 	.byte	0x04, 0x17
        /*001a*/ 	.short	(.L_17 - .L_16)
.L_16:
        /*001c*/ 	.word	0x00000000
        /*0020*/ 	.short	0x0007
        /*0022*/ 	.short	0x0028
        /*0024*/ 	.byte	0x00, 0xf0, 0x11, 0x00


	//----- nvinfo : EIATTR_KPARAM_INFO
	.align		4
.L_17:
        /*0028*/ 	.byte	0x04, 0x17
        /*002a*/ 	.short	(.L_19 - .L_18)
.L_18:
        /*002c*/ 	.word	0x00000000
        /*0030*/ 	.short	0x0006
        /*0032*/ 	.short	0x0020
        /*0034*/ 	.byte	0x00, 0xf5, 0x21, 0x00


	//----- nvinfo : EIATTR_KPARAM_INFO
	.align		4
.L_19:
        /*0038*/ 	.byte	0x04, 0x17
        /*003a*/ 	.short	(.L_21 - .L_20)
.L_20:
        /*003c*/ 	.word	0x00000000
        /*0040*/ 	.short	0x0005
        /*0042*/ 	.short	0x001c
        /*0044*/ 	.byte	0x00, 0xf0, 0x11, 0x00


	//----- nvinfo : EIATTR_KPARAM_INFO
	.align		4
.L_21:
        /*0048*/ 	.byte	0x04, 0x17
        /*004a*/ 	.short	(.L_23 - .L_22)
.L_22:
        /*004c*/ 	.word	0x00000000
        /*0050*/ 	.short	0x0004
        /*0052*/ 	.short	0x0018
        /*0054*/ 	.byte	0x00, 0xf0, 0x11, 0x00


	//----- nvinfo : EIATTR_KPARAM_INFO
	.align		4
.L_23:
        /*0058*/ 	.byte	0x04, 0x17
        /*005a*/ 	.short	(.L_25 - .L_24)
.L_24:
        /*005c*/ 	.word	0x00000000
        /*0060*/ 	.short	0x0003
        /*0062*/ 	.short	0x0010
        /*0064*/ 	.byte	0x00, 0xf5, 0x21, 0x00


	//----- nvinfo : EIATTR_KPARAM_INFO
	.align		4
.L_25:
        /*0068*/ 	.byte	0x04, 0x17
        /*006a*/ 	.short	(.L_27 - .L_26)
.L_26:
        /*006c*/ 	.word	0x00000000
        /*0070*/ 	.short	0x0002
        /*0072*/ 	.short	0x000c
        /*0074*/ 	.byte	0x00, 0xf0, 0x11, 0x00


	//----- nvinfo : EIATTR_KPARAM_INFO
	.align		4
.L_27:
        /*0078*/ 	.byte	0x04, 0x17
        /*007a*/ 	.short	(.L_29 - .L_28)
.L_28:
        /*007c*/ 	.word	0x00000000
        /*0080*/ 	.short	0x0001
        /*0082*/ 	.short	0x0008
        /*0084*/ 	.byte	0x00, 0xf0, 0x11, 0x00


	//----- nvinfo : EIATTR_KPARAM_INFO
	.align		4
.L_29:
        /*0088*/ 	.byte	0x04, 0x17
        /*008a*/ 	.short	(.L_31 - .L_30)
.L_30:
        /*008c*/ 	.word	0x00000000
        /*0090*/ 	.short	0x0000
        /*0092*/ 	.short	0x0000
        /*0094*/ 	.byte	0x00, 0xf5, 0x21, 0x00


	//----- nvinfo : EIATTR_SPARSE_MMA_MASK
	.align		4
.L_31:
        /*0098*/ 	.byte	0x03, 0x50
        /*009a*/ 	.short	0x0000


	//----- nvinfo : EIATTR_MAXREG_COUNT
	.align		4
        /*009c*/ 	.byte	0x03, 0x1b
        /*009e*/ 	.short	0x00ff


	//----- nvinfo : EIATTR_MERCURY_ISA_VERSION
	.align		4
        /*00a0*/ 	.byte	0x03, 0x5f
        /*00a2*/ 	.short	0x0101


	//----- nvinfo : EIATTR_VRC_CTA_INIT_COUNT
	.align		4
        /*00a4*/ 	.byte	0x02, 0x4a
	.zero		1
	.zero		1


	//----- nvinfo : EIATTR_EXIT_INSTR_OFFSETS
	.align		4
        /*00a8*/ 	.byte	0x04, 0x1c
        /*00aa*/ 	.short	(.L_33 - .L_32)


	//   ....[0]....
.L_32:
        /*00ac*/ 	.word	0x000000c0


	//   ....[1]....
        /*00b0*/ 	.word	0x00000930


	//----- nvinfo : EIATTR_CBANK_PARAM_SIZE
	.align		4
.L_33:
        /*00b4*/ 	.byte	0x03, 0x19
        /*00b6*/ 	.short	0x0030


	//----- nvinfo : EIATTR_PARAM_CBANK
	.align		4
        /*00b8*/ 	.byte	0x04, 0x0a
        /*00ba*/ 	.short	(.L_35 - .L_34)
	.align		4
.L_34:
        /*00bc*/ 	.word	index@(.nv.constant0._Z24matrix_multiply_kernel_1PfiiS_iiS_ii)
        /*00c0*/ 	.short	0x0380
        /*00c2*/ 	.short	0x0030


	//----- nvinfo : EIATTR_SW_WAR
	.align		4
.L_35:
        /*00c4*/ 	.byte	0x04, 0x36
        /*00c6*/ 	.short	(.L_37 - .L_36)
.L_36:
        /*00c8*/ 	.word	0x00000008
.L_37:


//--------------------- .nv.info._Z10mysgemm_v1iiifPfS_fS_ --------------------------
	.section	.nv.info._Z10mysgemm_v1iiifPfS_fS_,"",@"SHT_CUDA_INFO"
	.sectionflags	@""
	.align	4


	//----- nvinfo : EIATTR_CUDA_API_VERSION
	.align		4
        /*0000*/ 	.byte	0x04, 0x37
        /*0002*/ 	.short	(.L_39 - .L_38)
.L_38:
        /*0004*/ 	.word	0x00000082


	//----- nvinfo : EIATTR_KPARAM_INFO
	.align		4
.L_39:
        /*0008*/ 	.byte	0x04, 0x17
        /*000a*/ 	.short	(.L_41 - .L_40)
.L_40:
        /*000c*/ 	.word	0x00000000
        /*0010*/ 	.short	0x0007
        /*0012*/ 	.short	0x0028
        /*0014*/ 	.byte	0x00, 0xf5, 0x21, 0x00


	//----- nvinfo : EIATTR_KPARAM_INFO
	.align		4
.L_41:
        /*0018*/ 	.byte	0x04, 0x17
        /*001a*/ 	.short	(.L_43 - .L_42)
.L_42:
        /*001c*/ 	.word	0x00000000
        /*0020*/ 	.short	0x0006
        /*0022*/ 	.short	0x0020
        /*0024*/ 	.byte	0x00, 0xf0, 0x11, 0x00


	//----- nvinfo : EIATTR_KPARAM_INFO
	.align		4
.L_43:
        /*0028*/ 	.byte	0x04, 0x17
        /*002a*/ 	.short	(.L_45 - .L_44)
.L_44:
        /*002c*/ 	.word	0x00000000
        /*0030*/ 	.short	0x0005
        /*0032*/ 	.short	0x0018
        /*0034*/ 	.byte	0x00, 0xf5, 0x21, 0x00


	//----- nvinfo : EIATTR_KPARAM_INFO
	.align		4
.L_45:
        /*0038*/ 	.byte	0x04, 0x17
        /*003a*/ 	.short	(.L_47 - .L_46)
.L_46:
        /*003c*/ 	.word	0x00000000
        /*0040*/ 	.short	0x0004
        /*0042*/ 	.short	0x0010
        /*0044*/ 	.byte	0x00, 0xf5, 0x21, 0x00


	//----- nvinfo : EIATTR_KPARAM_INFO
	.align		4
.L_47:
        /*0048*/ 	.byte	0x04, 0x17
        /*004a*/ 	.short	(.L_49 - .L_48)
.L_48:
        /*004c*/ 	.word	0x00000000
        /*0050*/ 	.short	0x0003
        /*0052*/ 	.short	0x000c
        /*0054*/ 	.byte	0x00, 0xf0, 0x11, 0x00


	//----- nvinfo : EIATTR_KPARAM_INFO
	.align		4
.L_49:
        /*0058*/ 	.byte	0x04, 0x17
        /*005a*/ 	.short	(.L_51 - .L_50)
.L_50:
        /*005c*/ 	.word	0x00000000
        /*0060*/ 	.short	0x0002
        /*0062*/ 	.short	0x0008
        /*0064*/ 	.byte	0x00, 0xf0, 0x11, 0x00


	//----- nvinfo : EIATTR_KPARAM_INFO
	.align		4
.L_51:
        /*0068*/ 	.byte	0x04, 0x17
        /*006a*/ 	.short	(.L_53 - .L_52)
.L_52:
        /*006c*/ 	.word	0x00000000
        /*0070*/ 	.short	0x0001
        /*0072*/ 	.short	0x0004
        /*0074*/ 	.byte	0x00, 0xf0, 0x11, 0x00


	//----- nvinfo : EIATTR_KPARAM_INFO
	.align		4
.L_53:
        /*0078*/ 	.byte	0x04, 0x17
        /*007a*/ 	.short	(.L_55 - .L_54)
.L_54:
        /*007c*/ 	.word	0x00000000
        /*0080*/ 	.short	0x0000
        /*0082*/ 	.short	0x0000
        /*0084*/ 	.byte	0x00, 0xf0, 0x11, 0x00


	//----- nvinfo : EIATTR_SPARSE_MMA_MASK
	.align		4
.L_55:
        /*0088*/ 	.byte	0x03, 0x50
        /*008a*/ 	.short	0x0000


	//----- nvinfo : EIATTR_MAXREG_COUNT
	.align		4
        /*008c*/ 	.byte	0x03, 0x1b
        /*008e*/ 	.short	0x0040


	//----- nvinfo : EIATTR_MERCURY_ISA_VERSION
	.align		4
        /*0090*/ 	.byte	0x03, 0x5f
        /*0092*/ 	.short	0x0101


	//----- nvinfo : EIATTR_VRC_CTA_INIT_COUNT
	.align		4
        /*0094*/ 	.byte	0x02, 0x4a
	.zero		1
	.zero		1


	//----- nvinfo : EIATTR_EXIT_INSTR_OFFSETS
	.align		4
        /*0098*/ 	.byte	0x04, 0x1c
        /*009a*/ 	.short	(.L_57 - .L_56)


	//   ....[0]....
.L_56:
        /*009c*/ 	.word	0x00000940


	//----- nvinfo : EIATTR_MAX_THREADS
	.align		4
.L_57:
        /*00a0*/ 	.byte	0x04, 0x05
        /*00a2*/ 	.short	(.L_59 - .L_58)
.L_58:
        /*00a4*/ 	.word	0x00000400
        /*00a8*/ 	.word	0x00000001
        /*00ac*/ 	.word	0x00000001


	//----- nvinfo : EIATTR_CBANK_PARAM_SIZE
	.align		4
.L_59:
        /*00b0*/ 	.byte	0x03, 0x19
        /*00b2*/ 	.short	0x0030


	//----- nvinfo : EIATTR_PARAM_CBANK
	.align		4
        /*00b4*/ 	.byte	0x04, 0x0a
        /*00b6*/ 	.short	(.L_61 - .L_60)
	.align		4
.L_60:
        /*00b8*/ 	.word	index@(.nv.constant0._Z10mysgemm_v1iiifPfS_fS_)
        /*00bc*/ 	.short	0x0380
        /*00be*/ 	.short	0x0030


	//----- nvinfo : EIATTR_SW_WAR
	.align		4
.L_61:
        /*00c0*/ 	.byte	0x04, 0x36
        /*00c2*/ 	.short	(.L_63 - .L_62)
.L_62:
        /*00c4*/ 	.word	0x00000008
.L_63:


//--------------------- .nv.callgraph             --------------------------
	.section	.nv.callgraph,"",@"SHT_CUDA_CALLGRAPH"
	.align	4
	.sectionentsize	8
	.align		4
        /*0000*/ 	.word	0x00000000
	.align		4
        /*0004*/ 	.word	0xffffffff
	.align		4
        /*0008*/ 	.word	0x00000000
	.align		4
        /*000c*/ 	.word	0xfffffffe
	.align		4
        /*0010*/ 	.word	0x00000000
	.align		4
        /*0014*/ 	.word	0xfffffffd
	.align		4
        /*0018*/ 	.word	0x00000000
	.align		4
        /*001c*/ 	.word	0xfffffffc


//--------------------- .text._Z24matrix_multiply_kernel_1PfiiS_iiS_ii --------------------------
	.section	.text._Z24matrix_multiply_kernel_1PfiiS_iiS_ii,"ax",@progbits
	.align	128
        .global         _Z24matrix_multiply_kernel_1PfiiS_iiS_ii
        .type           _Z24matrix_multiply_kernel_1PfiiS_iiS_ii,@function
        .size           _Z24matrix_multiply_kernel_1PfiiS_iiS_ii,(.L_x_11 - _Z24matrix_multiply_kernel_1PfiiS_iiS_ii)
        .other          _Z24matrix_multiply_kernel_1PfiiS_iiS_ii,@"STO_CUDA_ENTRY STV_DEFAULT"
_Z24matrix_multiply_kernel_1PfiiS_iiS_ii:
.text._Z24matrix_multiply_kernel_1PfiiS_iiS_ii:
[----:B------:R-:W-:Y:S01]  /*0000*/  LDC R1, c[0x0][0x37c] ;  /* 0x0000df00ff017b82 */ /* 0x000fe20000000800 */
[----:B------:R-:W0:Y:S01]  /*0010*/  S2R R0, SR_CTAID.X ;  /* 0x0000000000007919 */ /* 0x000e220000002500 */
[----:B------:R-:W0:Y:S01]  /*0020*/  LDCU UR4, c[0x0][0x360] ;  /* 0x00006c00ff0477ac */ /* 0x000e220008000800 */
[----:B------:R-:W0:Y:S01]  /*0030*/  S2R R3, SR_TID.X ;  /* 0x0000000000037919 */ /* 0x000e220000002100 */
[----:B------:R-:W1:Y:S01]  /*0040*/  LDCU UR5, c[0x0][0x364] ;  /* 0x00006c80ff0577ac */ /* 0x000e620008000800 */
[----:B------:R-:W1:Y:S01]  /*0050*/  S2R R15, SR_CTAID.Y ;  /* 0x00000000000f7919 */ /* 0x000e620000002600 */
[----:B------:R-:W2:Y:S01]  /*0060*/  LDCU.64 UR10, c[0x0][0x3a8] ;  /* 0x00007500ff0a77ac */ /* 0x000ea20008000a00 */
[----:B------:R-:W1:Y:S01]  /*0070*/  S2R R2, SR_TID.Y ;  /* 0x0000000000027919 */ /* 0x000e620000002200 */
[----:B0-----:R-:W-:-:S05]  /*0080*/  IMAD R0, R0, UR4, R3 ;  /* 0x0000000400007c24 */ /* 0x001fca000f8e0203 */
[----:B--2---:R-:W-:Y:S01]  /*0090*/  ISETP.GE.AND P0, PT, R0, UR11, PT ;  /* 0x0000000b00007c0c */ /* 0x004fe2000bf06270 */
[----:B-1----:R-:W-:-:S05]  /*00a0*/  IMAD R15, R15, UR5, R2 ;  /* 0x000000050f0f7c24 */ /* 0x002fca000f8e0202 */
[----:B------:R-:W-:-:S13]  /*00b0*/  ISETP.GE.OR P0, PT, R15, UR10, P0 ;  /* 0x0000000a0f007c0c */ /* 0x000fda0008706670 */
[----:B------:R-:W-:Y:S05]  /*00c0*/  @P0 EXIT ;  /* 0x000000000000094d */ /* 0x000fea0003800000 */
[----:B------:R-:W0:Y:S01]  /*00d0*/  LDCU UR5, c[0x0][0x38c] ;  /* 0x00007180ff0577ac */ /* 0x000e220008000800 */
[----:B------:R-:W-:Y:S01]  /*00e0*/  HFMA2 R17, -RZ, RZ, 0, 0 ;  /* 0x00000000ff117431 */ /* 0x000fe200000001ff */
[----:B------:R-:W1:Y:S01]  /*00f0*/  LDCU.64 UR8, c[0x0][0x358] ;  /* 0x00006b00ff0877ac */ /* 0x000e620008000a00 */
[----:B0-----:R-:W-:-:S09]  /*0100*/  UISETP.GE.AND UP0, UPT, UR5, 0x1, UPT ;  /* 0x000000010500788c */ /* 0x001fd2000bf06270 */
[----:B-1----:R-:W-:Y:S05]  /*0110*/  BRA.U !UP0, `(.L_x_0) ;  /* 0x0000000508f47547 */ /* 0x002fea000b800000 */
[----:B------:R-:W-:Y:S02]  /*0120*/  UISETP.GE.U32.AND UP1, UPT, UR5, 0x8, UPT ;  /* 0x000000080500788c */ /* 0x000fe4000bf26070 */
[----:B------:R-:W-:Y:S01]  /*0130*/  IMAD R14, R15, UR5, RZ ;  /* 0x000000050f0e7c24 */ /* 0x000fe2000f8e02ff */
[----:B------:R-:W-:Y:S01]  /*0140*/  ULOP3.LUT UR6, UR5, 0x7, URZ, 0xc0, !UPT ;  /* 0x0000000705067892 */ /* 0x000fe2000f8ec0ff */
[----:B------:R-:W-:Y:S01]  /*0150*/  MOV R17, RZ ;  /* 0x000000ff00117202 */ /* 0x000fe20000000f00 */
[----:B------:R-:W-:Y:S02]  /*0160*/  UMOV UR4, URZ ;  /* 0x000000ff00047c82 */ /* 0x000fe40008000000 */
[----:B------:R-:W-:Y:S02]  /*0170*/  UISETP.NE.AND UP0, UPT, UR6, URZ, UPT ;  /* 0x000000ff0600728c */ /* 0x000fe4000bf05270 */
[----:B------:R-:W-:Y:S09]  /*0180*/  BRA.U !UP1, `(.L_x_1) ;  /* 0x0000000109c47547 */ /* 0x000ff2000b800000 */
[----:B------:R-:W0:Y:S01]  /*0190*/  LDC.64 R2, c[0x0][0x380] ;  /* 0x0000e000ff027b82 */ /* 0x000e220000000a00 */
[----:B------:R-:W-:Y:S01]  /*01a0*/  ULOP3.LUT UR4, UR5, 0x7ffffff8, URZ, 0xc0, !UPT ;  /* 0x7ffffff805047892 */ /* 0x000fe2000f8ec0ff */
[----:B------:R-:W-:Y:S02]  /*01b0*/  MOV R17, RZ ;  /* 0x000000ff00117202 */ /* 0x000fe40000000f00 */
[----:B------:R-:W-:Y:S01]  /*01c0*/  MOV R16, R0 ;  /* 0x0000000000107202 */ /* 0x000fe20000000f00 */
[----:B------:R-:W-:Y:S01]  /*01d0*/  UIADD3 UR7, UPT, UPT, -UR4, URZ, URZ ;  /* 0x000000ff04077290 */ /* 0x000fe2000fffe1ff */
[----:B0-----:R-:W-:-:S03]  /*01e0*/  IMAD.WIDE.U32 R2, R14, 0x4, R2 ;  /* 0x000000040e027825 */ /* 0x001fc600078e0002 */
[----:B------:R-:W-:-:S04]  /*01f0*/  IADD3 R4, P0, PT, R2, 0x10, RZ ;  /* 0x0000001002047810 */ /* 0x000fc80007f1e0ff */
[----:B------:R-:W-:-:S09]  /*0200*/  IADD3.X R3, PT, PT, RZ, R3, RZ, P0, !PT ;  /* 0x00000003ff037210 */ /* 0x000fd200007fe4ff */
.L_x_2:
[----:B------:R-:W0:Y:S01]  /*0210*/  LDC.64 R10, c[0x0][0x390] ;  /* 0x0000e400ff0a7b82 */ /* 0x000e220000000a00 */
[----:B------:R-:W-:-:S05]  /*0220*/  MOV R2, R4 ;  /* 0x0000000400027202 */ /* 0x000fca0000000f00 */
[----:B------:R-:W2:Y:S02]  /*0230*/  LDG.E R18, desc[UR8][R2.64+-0x10] ;  /* 0xfffff00802127981 */ /* 0x000ea4000c1e1900 */
[----:B------:R-:W1:Y:S02]  /*0240*/  LDC R19, c[0x0][0x39c] ;  /* 0x0000e700ff137b82 */ /* 0x000e640000000800 */
[----:B------:R-:W3:Y:S04]  /*0250*/  LDG.E R22, desc[UR8][R2.64+-0xc] ;  /* 0xfffff40802167981 */ /* 0x000ee8000c1e1900 */
[----:B------:R-:W4:Y:S04]  /*0260*/  LDG.E R23, desc[UR8][R2.64+-0x8] ;  /* 0xfffff80802177981 */ /* 0x000f28000c1e1900 */
[----:B------:R-:W5:Y:S04]  /*0270*/  LDG.E R25, desc[UR8][R2.64+-0x4] ;  /* 0xfffffc0802197981 */ /* 0x000f68000c1e1900 */
[----:B------:R-:W5:Y:S01]  /*0280*/  LDG.E R26, desc[UR8][R2.64] ;  /* 0x00000008021a7981 */ /* 0x000f62000c1e1900 */
[----:B0-----:R-:W-:-:S05]  /*0290*/  IMAD.WIDE R10, R16, 0x4, R10 ;  /* 0x00000004100a7825 */ /* 0x001fca00078e020a */
[----:B------:R0:W2:Y:S01]  /*02a0*/  LDG.E R20, desc[UR8][R10.64] ;  /* 0x000000080a147981 */ /* 0x0000a2000c1e1900 */
[----:B-1----:R-:W-:-:S05]  /*02b0*/  IMAD.WIDE R28, R19, 0x4, R10 ;  /* 0x00000004131c7825 */ /* 0x002fca00078e020a */
[----:B------:R-:W3:Y:S01]  /*02c0*/  LDG.E R21, desc[UR8][R28.64] ;  /* 0x000000081c157981 */ /* 0x000ee2000c1e1900 */
[----:B------:R-:W-:-:S05]  /*02d0*/  IMAD.WIDE R12, R19, 0x4, R28 ;  /* 0x00000004130c7825 */ /* 0x000fca00078e021c */
[----:B------:R1:W4:Y:S01]  /*02e0*/  LDG.E R24, desc[UR8][R12.64] ;  /* 0x000000080c187981 */ /* 0x000322000c1e1900 */
[----:B------:R-:W-:-:S03]  /*02f0*/  IMAD.WIDE R8, R19, 0x4, R12 ;  /* 0x0000000413087825 */ /* 0x000fc600078e020c */
[----:B------:R-:W5:Y:S01]  /*0300*/  LDG.E R28, desc[UR8][R2.64+0x4] ;  /* 0x00000408021c7981 */ /* 0x000f62000c1e1900 */
[----:B------:R-:W-:-:S03]  /*0310*/  IMAD.WIDE R4, R19, 0x4, R8 ;  /* 0x0000000413047825 */ /* 0x000fc600078e0208 */
[----:B------:R-:W5:Y:S04]  /*0320*/  LDG.E R29, desc[UR8][R2.64+0x8] ;  /* 0x00000808021d7981 */ /* 0x000f68000c1e1900 */
[----:B------:R-:W5:Y:S01]  /*0330*/  LDG.E R8, desc[UR8][R8.64] ;  /* 0x0000000808087981 */ /* 0x000f62000c1e1900 */
[----:B------:R-:W-:-:S03]  /*0340*/  IMAD.WIDE R6, R19, 0x4, R4 ;  /* 0x0000000413067825 */ /* 0x000fc600078e0204 */
[----:B------:R1:W5:Y:S01]  /*0350*/  LDG.E R5, desc[UR8][R4.64] ;  /* 0x0000000804057981 */ /* 0x000362000c1e1900 */
[----:B0-----:R-:W-:-:S03]  /*0360*/  IMAD.WIDE R10, R19, 0x4, R6 ;  /* 0x00000004130a7825 */ /* 0x001fc600078e0206 */
[----:B------:R-:W5:Y:S01]  /*0370*/  LDG.E R7, desc[UR8][R6.64] ;  /* 0x0000000806077981 */ /* 0x000f62000c1e1900 */
[----:B-1----:R-:W-:-:S03]  /*0380*/  IMAD.WIDE R12, R19, 0x4, R10 ;  /* 0x00000004130c7825 */ /* 0x002fc600078e020a */
[----:B------:R-:W5:Y:S04]  /*0390*/  LDG.E R27, desc[UR8][R10.64] ;  /* 0x000000080a1b7981 */ /* 0x000f68000c1e1900 */
[----:B------:R0:W5:Y:S04]  /*03a0*/  LDG.E R9, desc[UR8][R2.64+0xc] ;  /* 0x00000c0802097981 */ /* 0x000168000c1e1900 */
[----:B------:R-:W5:Y:S01]  /*03b0*/  LDG.E R12, desc[UR8][R12.64] ;  /* 0x000000080c0c7981 */ /* 0x000f62000c1e1900 */
[----:B------:R-:W-:-:S04]  /*03c0*/  UIADD3 UR7, UPT, UPT, UR7, 0x8, URZ ;  /* 0x0000000807077890 */ /* 0x000fc8000fffe0ff */
[----:B------:R-:W-:Y:S01]  /*03d0*/  UISETP.NE.AND UP1, UPT, UR7, URZ, UPT ;  /* 0x000000ff0700728c */ /* 0x000fe2000bf25270 */
[----:B------:R-:W-:Y:S02]  /*03e0*/  IADD3 R4, P0, PT, R2, 0x20, RZ ;  /* 0x0000002002047810 */ /* 0x000fe40007f1e0ff */
[----:B------:R-:W-:Y:S02]  /*03f0*/  LEA R16, R19, R16, 0x3 ;  /* 0x0000001013107211 */ /* 0x000fe400078e18ff */
[----:B0-----:R-:W-:Y:S01]  /*0400*/  IADD3.X R3, PT, PT, RZ, R3, RZ, P0, !PT ;  /* 0x00000003ff037210 */ /* 0x001fe200007fe4ff */
[----:B--2---:R-:W-:-:S04]  /*0410*/  FFMA R17, R18, R20, R17 ;  /* 0x0000001412117223 */ /* 0x004fc80000000011 */
[----:B---3--:R-:W-:-:S04]  /*0420*/  FFMA R22, R22, R21, R17 ;  /* 0x0000001516167223 */ /* 0x008fc80000000011 */
[----:B----4-:R-:W-:-:S04]  /*0430*/  FFMA R22, R23, R24, R22 ;  /* 0x0000001817167223 */ /* 0x010fc80000000016 */
[----:B-----5:R-:W-:-:S04]  /*0440*/  FFMA R25, R25, R8, R22 ;  /* 0x0000000819197223 */ /* 0x020fc80000000016 */
[----:B------:R-:W-:-:S04]  /*0450*/  FFMA R5, R26, R5, R25 ;  /* 0x000000051a057223 */ /* 0x000fc80000000019 */
[----:B------:R-:W-:-:S04]  /*0460*/  FFMA R28, R28, R7, R5 ;  /* 0x000000071c1c7223 */ /* 0x000fc80000000005 */
[----:B------:R-:W-:-:S04]  /*0470*/  FFMA R28, R29, R27, R28 ;  /* 0x0000001b1d1c7223 */ /* 0x000fc8000000001c */
[----:B------:R-:W-:Y:S01]  /*0480*/  FFMA R17, R9, R12, R28 ;  /* 0x0000000c09117223 */ /* 0x000fe2000000001c */
[----:B------:R-:W-:Y:S06]  /*0490*/  BRA.U UP1, `(.L_x_2) ;  /* 0xfffffffd015c7547 */ /* 0x000fec000b83ffff */
.L_x_1:
[----:B------:R-:W-:Y:S05]  /*04a0*/  BRA.U !UP0, `(.L_x_0) ;  /* 0x0000000508107547 */ /* 0x000fea000b800000 */
[----:B------:R-:W-:Y:S02]  /*04b0*/  UISETP.GE.U32.AND UP0, UPT, UR6, 0x4, UPT ;  /* 0x000000040600788c */ /* 0x000fe4000bf06070 */
[----:B------:R-:W-:-:S04]  /*04c0*/  ULOP3.LUT UR7, UR5, 0x3, URZ, 0xc0, !UPT ;  /* 0x0000000305077892 */ /* 0x000fc8000f8ec0ff */
[----:B------:R-:W-:-:S03]  /*04d0*/  UISETP.NE.AND UP1, UPT, UR7, URZ, UPT ;  /* 0x000000ff0700728c */ /* 0x000fc6000bf25270 */
[----:B------:R-:W-:Y:S08]  /*04e0*/  BRA.U !UP0, `(.L_x_3) ;  /* 0x0000000108707547 */ /* 0x000ff0000b800000 */
[----:B------:R-:W0:Y:S01]  /*04f0*/  LDC R13, c[0x0][0x39c] ;  /* 0x0000e700ff0d7b82 */ /* 0x000e220000000800 */
[----:B------:R-:W1:Y:S01]  /*0500*/  LDCU.64 UR12, c[0x0][0x380] ;  /* 0x00007000ff0c77ac */ /* 0x000e620008000a00 */
[C---:B------:R-:W-:Y:S02]  /*0510*/  IADD3 R3, PT, PT, R14.reuse, UR4, RZ ;  /* 0x000000040e037c10 */ /* 0x040fe4000fffe0ff */
[----:B------:R-:W-:-:S04]  /*0520*/  IADD3 R10, P0, PT, R14, UR4, RZ ;  /* 0x000000040e0a7c10 */ /* 0x000fc8000ff1e0ff */
[----:B------:R-:W2:Y:S08]  /*0530*/  LDC.64 R6, c[0x0][0x390] ;  /* 0x0000e400ff067b82 */ /* 0x000eb00000000a00 */
[----:B------:R-:W3:Y:S01]  /*0540*/  LDC.64 R4, c[0x0][0x380] ;  /* 0x0000e000ff047b82 */ /* 0x000ee20000000a00 */
[----:B0-----:R-:W-:-:S04]  /*0550*/  IMAD R9, R13, UR4, R0 ;  /* 0x000000040d097c24 */ /* 0x001fc8000f8e0200 */
[----:B--2---:R-:W-:-:S04]  /*0560*/  IMAD.WIDE R6, R9, 0x4, R6 ;  /* 0x0000000409067825 */ /* 0x004fc800078e0206 */
[----:B------:R-:W-:Y:S02]  /*0570*/  IMAD.WIDE R8, R13, 0x4, R6 ;  /* 0x000000040d087825 */ /* 0x000fe400078e0206 */
[----:B------:R-:W2:Y:S02]  /*0580*/  LDG.E R6, desc[UR8][R6.64] ;  /* 0x0000000806067981 */ /* 0x000ea4000c1e1900 */
[----:B---3--:R-:W-:Y:S01]  /*0590*/  IMAD.WIDE.U32 R4, R3, 0x4, R4 ;  /* 0x0000000403047825 */ /* 0x008fe200078e0004 */
[----:B------:R-:W-:Y:S02]  /*05a0*/  IADD3.X R3, PT, PT, RZ, RZ, RZ, P0, !PT ;  /* 0x000000ffff037210 */ /* 0x000fe400007fe4ff */
[----:B-1----:R-:W-:-:S03]  /*05b0*/  LEA R2, P0, R10, UR12, 0x2 ;  /* 0x0000000c0a027c11 */ /* 0x002fc6000f8010ff */
[----:B------:R-:W2:Y:S01]  /*05c0*/  LDG.E R4, desc[UR8][R4.64] ;  /* 0x0000000804047981 */ /* 0x000ea2000c1e1900 */
[----:B------:R-:W-:Y:S01]  /*05d0*/  LEA.HI.X R3, R10, UR13, R3, 0x2, P0 ;  /* 0x0000000d0a037c11 */ /* 0x000fe200080f1403 */
[C---:B------:R-:W-:Y:S02]  /*05e0*/  IMAD.WIDE R10, R13.reuse, 0x4, R8 ;  /* 0x000000040d0a7825 */ /* 0x040fe400078e0208 */
[----:B------:R-:W3:Y:S04]  /*05f0*/  LDG.E R8, desc[UR8][R8.64] ;  /* 0x0000000808087981 */ /* 0x000ee8000c1e1900 */
[----:B------:R-:W3:Y:S01]  /*0600*/  LDG.E R16, desc[UR8][R2.64+0x4] ;  /* 0x0000040802107981 */ /* 0x000ee2000c1e1900 */
[----:B------:R-:W-:-:S03]  /*0610*/  IMAD.WIDE R12, R13, 0x4, R10 ;  /* 0x000000040d0c7825 */ /* 0x000fc600078e020a */
[----:B------:R-:W4:Y:S04]  /*0620*/  LDG.E R18, desc[UR8][R10.64] ;  /* 0x000000080a127981 */ /* 0x000f28000c1e1900 */
[----:B------:R-:W4:Y:S04]  /*0630*/  LDG.E R19, desc[UR8][R2.64+0x8] ;  /* 0x0000080802137981 */ /* 0x000f28000c1e1900 */
[----:B------:R-:W5:Y:S04]  /*0640*/  LDG.E R21, desc[UR8][R2.64+0xc] ;  /* 0x00000c0802157981 */ /* 0x000f68000c1e1900 */
[----:B------:R-:W5:Y:S01]  /*0650*/  LDG.E R12, desc[UR8][R12.64] ;  /* 0x000000080c0c7981 */ /* 0x000f62000c1e1900 */
[----:B------:R-:W-:Y:S01]  /*0660*/  UIADD3 UR4, UPT, UPT, UR4, 0x4, URZ ;  /* 0x0000000404047890 */ /* 0x000fe2000fffe0ff */
[----:B--2---:R-:W-:-:S04]  /*0670*/  FFMA R17, R4, R6, R17 ;  /* 0x0000000604117223 */ /* 0x004fc80000000011 */
[----:B---3--:R-:W-:-:S04]  /*0680*/  FFMA R16, R16, R8, R17 ;  /* 0x0000000810107223 */ /* 0x008fc80000000011 */
[----:B----4-:R-:W-:-:S04]  /*0690*/  FFMA R16, R19, R18, R16 ;  /* 0x0000001213107223 */ /* 0x010fc80000000010 */
[----:B-----5:R-:W-:-:S07]  /*06a0*/  FFMA R17, R21, R12, R16 ;  /* 0x0000000c15117223 */ /* 0x020fce0000000010 */
.L_x_3:
[----:B------:R-:W-:Y:S05]  /*06b0*/  BRA.U !UP1, `(.L_x_0) ;  /* 0x00000001098c7547 */ /* 0x000fea000b800000 */
[----:B------:R-:W-:Y:S02]  /*06c0*/  UISETP.NE.AND UP0, UPT, UR7, 0x1, UPT ;  /* 0x000000010700788c */ /* 0x000fe4000bf05270 */
[----:B------:R-:W-:-:S04]  /*06d0*/  ULOP3.LUT UR5, UR5, 0x1, URZ, 0xc0, !UPT ;  /* 0x0000000105057892 */ /* 0x000fc8000f8ec0ff */
[----:B------:R-:W-:-:S03]  /*06e0*/  UISETP.NE.U32.AND UP1, UPT, UR5, 0x1, UPT ;  /* 0x000000010500788c */ /* 0x000fc6000bf25070 */
[----:B------:R-:W-:Y:S08]  /*06f0*/  BRA.U !UP0, `(.L_x_4) ;  /* 0x0000000108507547 */ /* 0x000ff0000b800000 */
[----:B------:R-:W0:Y:S01]  /*0700*/  LDC R9, c[0x0][0x39c] ;  /* 0x0000e700ff097b82 */ /* 0x000e220000000800 */
[----:B------:R-:W1:Y:S01]  /*0710*/  LDCU.64 UR6, c[0x0][0x380] ;  /* 0x00007000ff0677ac */ /* 0x000e620008000a00 */
[C---:B------:R-:W-:Y:S02]  /*0720*/  IADD3 R7, PT, PT, R14.reuse, UR4, RZ ;  /* 0x000000040e077c10 */ /* 0x040fe4000fffe0ff */
[----:B------:R-:W-:-:S04]  /*0730*/  IADD3 R8, P0, PT, R14, UR4, RZ ;  /* 0x000000040e087c10 */ /* 0x000fc8000ff1e0ff */
[----:B------:R-:W2:Y:S08]  /*0740*/  LDC.64 R2, c[0x0][0x380] ;  /* 0x0000e000ff027b82 */ /* 0x000eb00000000a00 */
[----:B------:R-:W3:Y:S01]  /*0750*/  LDC.64 R4, c[0x0][0x390] ;  /* 0x0000e400ff047b82 */ /* 0x000ee20000000a00 */
[----:B0-----:R-:W-:Y:S02]  /*0760*/  IMAD R11, R9, UR4, R0 ;  /* 0x00000004090b7c24 */ /* 0x001fe4000f8e0200 */
[----:B--2---:R-:W-:Y:S01]  /*0770*/  IMAD.WIDE.U32 R2, R7, 0x4, R2 ;  /* 0x0000000407027825 */ /* 0x004fe200078e0002 */
[----:B------:R-:W-:-:S02]  /*0780*/  IADD3.X R7, PT, PT, RZ, RZ, RZ, P0, !PT ;  /* 0x000000ffff077210 */ /* 0x000fc400007fe4ff */
[----:B-1----:R-:W-:-:S03]  /*0790*/  LEA R6, P0, R8, UR6, 0x2 ;  /* 0x0000000608067c11 */ /* 0x002fc6000f8010ff */
[----:B------:R-:W2:Y:S01]  /*07a0*/  LDG.E R2, desc[UR8][R2.64] ;  /* 0x0000000802027981 */ /* 0x000ea2000c1e1900 */
[----:B------:R-:W-:Y:S01]  /*07b0*/  LEA.HI.X R7, R8, UR7, R7, 0x2, P0 ;  /* 0x0000000708077c11 */ /* 0x000fe200080f1407 */
[----:B---3--:R-:W-:-:S04]  /*07c0*/  IMAD.WIDE R4, R11, 0x4, R4 ;  /* 0x000000040b047825 */ /* 0x008fc800078e0204 */
[----:B------:R-:W3:Y:S01]  /*07d0*/  LDG.E R6, desc[UR8][R6.64+0x4] ;  /* 0x0000040806067981 */ /* 0x000ee2000c1e1900 */
[----:B------:R-:W-:-:S03]  /*07e0*/  IMAD.WIDE R8, R9, 0x4, R4 ;  /* 0x0000000409087825 */ /* 0x000fc600078e0204 */
[----:B------:R-:W2:Y:S04]  /*07f0*/  LDG.E R4, desc[UR8][R4.64] ;  /* 0x0000000804047981 */ /* 0x000ea8000c1e1900 */
[----:B------:R-:W3:Y:S01]  /*0800*/  LDG.E R8, desc[UR8][R8.64] ;  /* 0x0000000808087981 */ /* 0x000ee2000c1e1900 */
[----:B------:R-:W-:Y:S01]  /*0810*/  UIADD3 UR4, UPT, UPT, UR4, 0x2, URZ ;  /* 0x0000000204047890 */ /* 0x000fe2000fffe0ff */
[----:B--2---:R-:W-:-:S04]  /*0820*/  FFMA R17, R2, R4, R17 ;  /* 0x0000000402117223 */ /* 0x004fc80000000011 */
[----:B---3--:R-:W-:-:S07]  /*0830*/  FFMA R17, R6, R8, R17 ;  /* 0x0000000806117223 */ /* 0x008fce0000000011 */
.L_x_4:
[----:B------:R-:W-:Y:S05]  /*0840*/  BRA.U UP1, `(.L_x_0) ;  /* 0x0000000101287547 */ /* 0x000fea000b800000 */
[----:B------:R-:W0:Y:S01]  /*0850*/  LDC R9, c[0x0][0x39c] ;  /* 0x0000e700ff097b82 */ /* 0x000e220000000800 */
[----:B------:R-:W-:-:S07]  /*0860*/  IADD3 R7, PT, PT, R14, UR4, RZ ;  /* 0x000000040e077c10 */ /* 0x000fce000fffe0ff */
[----:B------:R-:W1:Y:S08]  /*0870*/  LDC.64 R2, c[0x0][0x380] ;  /* 0x0000e000ff027b82 */ /* 0x000e700000000a00 */
[----:B------:R-:W2:Y:S01]  /*0880*/  LDC.64 R4, c[0x0][0x390] ;  /* 0x0000e400ff047b82 */ /* 0x000ea20000000a00 */
[----:B0-----:R-:W-:Y:S02]  /*0890*/  IMAD R9, R9, UR4, R0 ;  /* 0x0000000409097c24 */ /* 0x001fe4000f8e0200 */
[----:B-1----:R-:W-:-:S06]  /*08a0*/  IMAD.WIDE.U32 R2, R7, 0x4, R2 ;  /* 0x0000000407027825 */ /* 0x002fcc00078e0002 */
[----:B------:R-:W3:Y:S01]  /*08b0*/  LDG.E R2, desc[UR8][R2.64] ;  /* 0x0000000802027981 */ /* 0x000ee2000c1e1900 */
[----:B--2---:R-:W-:-:S06]  /*08c0*/  IMAD.WIDE R4, R9, 0x4, R4 ;  /* 0x0000000409047825 */ /* 0x004fcc00078e0204 */
[----:B------:R-:W3:Y:S02]  /*08d0*/  LDG.E R4, desc[UR8][R4.64] ;  /* 0x0000000804047981 */ /* 0x000ee4000c1e1900 */
[----:B---3--:R-:W-:-:S07]  /*08e0*/  FFMA R17, R2, R4, R17 ;  /* 0x0000000402117223 */ /* 0x008fce0000000011 */
.L_x_0:
[----:B------:R-:W0:Y:S01]  /*08f0*/  LDC.64 R2, c[0x0][0x3a0] ;  /* 0x0000e800ff027b82 */ /* 0x000e220000000a00 */
[----:B------:R-:W-:-:S04]  /*0900*/  IMAD R15, R15, UR11, R0 ;  /* 0x0000000b0f0f7c24 */ /* 0x000fc8000f8e0200 */
[----:B0-----:R-:W-:-:S05]  /*0910*/  IMAD.WIDE R2, R15, 0x4, R2 ;  /* 0x000000040f027825 */ /* 0x001fca00078e0202 */
[----:B------:R-:W-:Y:S01]  /*0920*/  STG.E desc[UR8][R2.64], R17 ;  /* 0x0000001102007986 */ /* 0x000fe2000c101908 */
[----:B------:R-:W-:Y:S05]  /*0930*/  EXIT ;  /* 0x000000000000794d */ /* 0x000fea0003800000 */
.L_x_5:
[----:B------:R-:W-:-:S00]  /*0940*/  BRA `(.L_x_5) ;  /* 0xfffffffc00fc7947 */ /* 0x000fc0000383ffff */
[----:B------:R-:W-:-:S00]  /*0950*/  NOP ;  /* 0x0000000000007918 */ /* 0x000fc00000000000 */
        /* <DEDUP_REMOVED lines=10> */
.L_x_11:


//--------------------- .text._Z10mysgemm_v1iiifPfS_fS_ --------------------------
	.section	.text._Z10mysgemm_v1iiifPfS_fS_,"ax",@progbits
	.align	128
        .global         _Z10mysgemm_v1iiifPfS_fS_
        .type           _Z10mysgemm_v1iiifPfS_fS_,@function
        .size           _Z10mysgemm_v1iiifPfS_fS_,(.L_x_12 - _Z10mysgemm_v1iiifPfS_fS_)
        .other          _Z10mysgemm_v1iiifPfS_fS_,@"STO_CUDA_ENTRY STV_DEFAULT"
_Z10mysgemm_v1iiifPfS_fS_:
.text._Z10mysgemm_v1iiifPfS_fS_:
[----:B------:R-:W-:Y:S08]  /*0000*/  LDC R1, c[0x0][0x37c] ;  /* 0x0000df00ff017b82 */ /* 0x000ff00000000800 */
[----:B------:R-:W0:Y:S01]  /*0010*/  LDC R0, c[0x0][0x388] ;  /* 0x0000e200ff007b82 */ /* 0x000e220000000800 */
[----:B------:R-:W1:Y:S01]  /*0020*/  S2R R3, SR_TID.X ;  /* 0x0000000000037919 */ /* 0x000e620000002100 */
[----:B------:R-:W2:Y:S01]  /*0030*/  LDCU.64 UR4, c[0x0][0x358] ;  /* 0x00006b00ff0477ac */ /* 0x000ea20008000a00 */
[----:B------:R-:W-:Y:S01]  /*0040*/  HFMA2 R29, -RZ, RZ, 0, 0 ;  /* 0x00000000ff1d7431 */ /* 0x000fe200000001ff */
[----:B------:R-:W3:Y:S04]  /*0050*/  S2R R2, SR_TID.Y ;  /* 0x0000000000027919 */ /* 0x000ee80000002200 */
[----:B------:R-:W1:Y:S08]  /*0060*/  LDC R16, c[0x0][0x360] ;  /* 0x0000d800ff107b82 */ /* 0x000e700000000800 */
[----:B------:R-:W1:Y:S08]  /*0070*/  S2UR UR6, SR_CTAID.X ;  /* 0x00000000000679c3 */ /* 0x000e700000002500 */
[----:B------:R-:W3:Y:S01]  /*0080*/  S2UR UR7, SR_CTAID.Y ;  /* 0x00000000000779c3 */ /* 0x000ee20000002600 */
[----:B0-----:R-:W-:-:S07]  /*0090*/  ISETP.GE.AND P0, PT, R0, 0x1, PT ;  /* 0x000000010000780c */ /* 0x001fce0003f06270 */
[----:B------:R-:W3:Y:S01]  /*00a0*/  LDC R17, c[0x0][0x364] ;  /* 0x0000d900ff117b82 */ /* 0x000ee20000000800 */
[----:B-1----:R-:W-:Y:S02]  /*00b0*/  IMAD R16, R16, UR6, R3 ;  /* 0x0000000610107c24 */ /* 0x002fe4000f8e0203 */
[----:B---3--:R-:W-:-:S03]  /*00c0*/  IMAD R17, R17, UR7, R2 ;  /* 0x0000000711117c24 */ /* 0x008fc6000f8e0202 */
[----:B--2---:R-:W-:Y:S05]  /*00d0*/  @!P0 BRA `(.L_x_6) ;  /* 0x0000000400f08947 */ /* 0x004fea0003800000 */
[C---:B------:R-:W-:Y:S01]  /*00e0*/  ISETP.GE.U32.AND P1, PT, R0.reuse, 0x8, PT ;  /* 0x000000080000780c */ /* 0x040fe20003f26070 */
[----:B------:R-:W-:Y:S01]  /*00f0*/  IMAD R19, R17, R0, RZ ;  /* 0x0000000011137224 */ /* 0x000fe200078e02ff */
[----:B------:R-:W-:Y:S02]  /*0100*/  LOP3.LUT R24, R0, 0x7, RZ, 0xc0, !PT ;  /* 0x0000000700187812 */ /* 0x000fe400078ec0ff */
[----:B------:R-:W-:Y:S02]  /*0110*/  MOV R29, RZ ;  /* 0x000000ff001d7202 */ /* 0x000fe40000000f00 */
[----:B------:R-:W-:Y:S02]  /*0120*/  ISETP.NE.AND P0, PT, R24, RZ, PT ;  /* 0x000000ff1800720c */ /* 0x000fe40003f05270 */
[----:B------:R-:W-:-:S05]  /*0130*/  MOV R20, RZ ;  /* 0x000000ff00147202 */ /* 0x000fca0000000f00 */
[----:B------:R-:W-:Y:S06]  /*0140*/  @!P1 BRA `(.L_x_7) ;  /* 0x0000000000c89947 */ /* 0x000fec0003800000 */
[----:B------:R-:W0:Y:S01]  /*0150*/  LDC.64 R2, c[0x0][0x390] ;  /* 0x0000e400ff027b82 */ /* 0x000e220000000a00 */
[----:B------:R-:W-:Y:S02]  /*0160*/  LOP3.LUT R20, R0, 0x7ffffff8, RZ, 0xc0, !PT ;  /* 0x7ffffff800147812 */ /* 0x000fe400078ec0ff */
[----:B------:R-:W-:Y:S02]  /*0170*/  MOV R29, RZ ;  /* 0x000000ff001d7202 */ /* 0x000fe40000000f00 */
[----:B------:R-:W-:Y:S02]  /*0180*/  MOV R21, R16 ;  /* 0x0000001000157202 */ /* 0x000fe40000000f00 */
[----:B------:R-:W-:Y:S01]  /*0190*/  IADD3 R18, PT, PT, -R20, RZ, RZ ;  /* 0x000000ff14127210 */ /* 0x000fe20007ffe1ff */
[----:B0-----:R-:W-:-:S03]  /*01a0*/  IMAD.WIDE.U32 R2, R19, 0x4, R2 ;  /* 0x0000000413027825 */ /* 0x001fc600078e0002 */
[----:B------:R-:W-:-:S04]  /*01b0*/  IADD3 R5, P1, PT, R2, 0x10, RZ ;  /* 0x0000001002057810 */ /* 0x000fc80007f3e0ff */
[----:B------:R-:W-:-:S09]  /*01c0*/  IADD3.X R4, PT, PT, RZ, R3, RZ, P1, !PT ;  /* 0x00000003ff047210 */ /* 0x000fd20000ffe4ff */
.L_x_8:
[----:B------:R-:W0:Y:S01]  /*01d0*/  LDC.64 R14, c[0x0][0x398] ;  /* 0x0000e600ff0e7b82 */ /* 0x000e220000000a00 */
[----:B------:R-:W-:Y:S02]  /*01e0*/  MOV R2, R5 ;  /* 0x0000000500027202 */ /* 0x000fe40000000f00 */
[----:B------:R-:W-:-:S05]  /*01f0*/  MOV R3, R4 ;  /* 0x0000000400037202 */ /* 0x000fca0000000f00 */
[----:B------:R-:W2:Y:S01]  /*0200*/  LDG.E R12, desc[UR4][R2.64+-0x10] ;  /* 0xfffff004020c7981 */ /* 0x000ea2000c1e1900 */
[----:B------:R-:W1:Y:S03]  /*0210*/  LDC R23, c[0x0][0x384] ;  /* 0x0000e100ff177b82 */ /* 0x000e660000000800 */
[----:B------:R-:W3:Y:S04]  /*0220*/  LDG.E R22, desc[UR4][R2.64+-0xc] ;  /* 0xfffff40402167981 */ /* 0x000ee8000c1e1900 */
[----:B------:R-:W4:Y:S04]  /*0230*/  LDG.E R27, desc[UR4][R2.64+-0x8] ;  /* 0xfffff804021b7981 */ /* 0x000f28000c1e1900 */
[----:B------:R-:W5:Y:S01]  /*0240*/  LDG.E R26, desc[UR4][R2.64+-0x4] ;  /* 0xfffffc04021a7981 */ /* 0x000f62000c1e1900 */
[----:B0-----:R-:W-:-:S05]  /*0250*/  IMAD.WIDE R14, R21, 0x4, R14 ;  /* 0x00000004150e7825 */ /* 0x001fca00078e020e */
[----:B------:R1:W2:Y:S02]  /*0260*/  LDG.E R13, desc[UR4][R14.64] ;  /* 0x000000040e0d7981 */ /* 0x0002a4000c1e1900 */
[----:B-1----:R-:W-:-:S05]  /*0270*/  IMAD.WIDE R14, R23, 0x4, R14 ;  /* 0x00000004170e7825 */ /* 0x002fca00078e020e */
[----:B------:R0:W3:Y:S01]  /*0280*/  LDG.E R25, desc[UR4][R14.64] ;  /* 0x000000040e197981 */ /* 0x0000e2000c1e1900 */
[----:B------:R-:W-:-:S04]  /*0290*/  IMAD.WIDE R10, R23, 0x4, R14 ;  /* 0x00000004170a7825 */ /* 0x000fc800078e020e */
[C---:B------:R-:W-:Y:S02]  /*02a0*/  IMAD.WIDE R8, R23.reuse, 0x4, R10 ;  /* 0x0000000417087825 */ /* 0x040fe400078e020a */
[----:B------:R-:W4:Y:S02]  /*02b0*/  LDG.E R10, desc[UR4][R10.64] ;  /* 0x000000040a0a7981 */ /* 0x000f24000c1e1900 */
[C---:B------:R-:W-:Y:S02]  /*02c0*/  IMAD.WIDE R4, R23.reuse, 0x4, R8 ;  /* 0x0000000417047825 */ /* 0x040fe400078e0208 */
[----:B------:R-:W5:Y:S02]  /*02d0*/  LDG.E R9, desc[UR4][R8.64] ;  /* 0x0000000408097981 */ /* 0x000f64000c1e1900 */
[C---:B------:R-:W-:Y:S02]  /*02e0*/  IMAD.WIDE R6, R23.reuse, 0x4, R4 ;  /* 0x0000000417067825 */ /* 0x040fe400078e0204 */
[----:B------:R-:W5:Y:S04]  /*02f0*/  LDG.E R11, desc[UR4][R2.64+0x4] ;  /* 0x00000404020b7981 */ /* 0x000f68000c1e1900 */
[----:B------:R-:W5:Y:S04]  /*0300*/  LDG.E R4, desc[UR4][R4.64] ;  /* 0x0000000404047981 */ /* 0x000f68000c1e1900 */
[----:B------:R-:W5:Y:S04]  /*0310*/  LDG.E R8, desc[UR4][R2.64+0xc] ;  /* 0x00000c0402087981 */ /* 0x000f68000c1e1900 */
[----:B------:R-:W5:Y:S01]  /*0320*/  LDG.E R5, desc[UR4][R2.64] ;  /* 0x0000000402057981 */ /* 0x000f62000c1e1900 */
[----:B--2---:R-:W-:Y:S01]  /*0330*/  FFMA R29, R12, R13, R29 ;  /* 0x0000000d0c1d7223 */ /* 0x004fe2000000001d */
[----:B------:R-:W-:-:S02]  /*0340*/  IMAD.WIDE R12, R23, 0x4, R6 ;  /* 0x00000004170c7825 */ /* 0x000fc400078e0206 */
[----:B------:R-:W2:Y:S02]  /*0350*/  LDG.E R6, desc[UR4][R6.64] ;  /* 0x0000000406067981 */ /* 0x000ea4000c1e1900 */
[----:B0-----:R-:W-:Y:S02]  /*0360*/  IMAD.WIDE R14, R23, 0x4, R12 ;  /* 0x00000004170e7825 */ /* 0x001fe400078e020c */
[----:B------:R-:W2:Y:S04]  /*0370*/  LDG.E R28, desc[UR4][R12.64] ;  /* 0x000000040c1c7981 */ /* 0x000ea8000c1e1900 */
[----:B------:R-:W2:Y:S04]  /*0380*/  LDG.E R7, desc[UR4][R2.64+0x8] ;  /* 0x0000080402077981 */ /* 0x000ea8000c1e1900 */
[----:B------:R-:W2:Y:S01]  /*0390*/  LDG.E R15, desc[UR4][R14.64] ;  /* 0x000000040e0f7981 */ /* 0x000ea2000c1e1900 */
[----:B---3--:R-:W-:Y:S01]  /*03a0*/  FFMA R22, R22, R25, R29 ;  /* 0x0000001916167223 */ /* 0x008fe2000000001d */
[----:B------:R-:W-:-:S03]  /*03b0*/  IADD3 R18, PT, PT, R18, 0x8, RZ ;  /* 0x0000000812127810 */ /* 0x000fc60007ffe0ff */
[----:B----4-:R-:W-:Y:S01]  /*03c0*/  FFMA R27, R27, R10, R22 ;  /* 0x0000000a1b1b7223 */ /* 0x010fe20000000016 */
[----:B------:R-:W-:-:S03]  /*03d0*/  ISETP.NE.AND P1, PT, R18, RZ, PT ;  /* 0x000000ff1200720c */ /* 0x000fc60003f25270 */
[----:B-----5:R-:W-:Y:S01]  /*03e0*/  FFMA R26, R26, R9, R27 ;  /* 0x000000091a1a7223 */ /* 0x020fe2000000001b */
[----:B------:R-:W-:-:S03]  /*03f0*/  LEA R21, R23, R21, 0x3 ;  /* 0x0000001517157211 */ /* 0x000fc600078e18ff */
[----:B------:R-:W-:Y:S01]  /*0400*/  FFMA R4, R5, R4, R26 ;  /* 0x0000000405047223 */ /* 0x000fe2000000001a */
[----:B------:R-:W-:-:S03]  /*0410*/  IADD3 R5, P2, PT, R2, 0x20, RZ ;  /* 0x0000002002057810 */ /* 0x000fc60007f5e0ff */
[----:B--2---:R-:W-:-:S04]  /*0420*/  FFMA R4, R11, R6, R4 ;  /* 0x000000060b047223 */ /* 0x004fc80000000004 */
[----:B------:R-:W-:Y:S01]  /*0430*/  FFMA R7, R7, R28, R4 ;  /* 0x0000001c07077223 */ /* 0x000fe20000000004 */
[----:B------:R-:W-:-:S03]  /*0440*/  IADD3.X R4, PT, PT, RZ, R3, RZ, P2, !PT ;  /* 0x00000003ff047210 */ /* 0x000fc600017fe4ff */
[----:B------:R-:W-:Y:S01]  /*0450*/  FFMA R29, R8, R15, R7 ;  /* 0x0000000f081d7223 */ /* 0x000fe20000000007 */
[----:B------:R-:W-:Y:S06]  /*0460*/  @P1 BRA `(.L_x_8) ;  /* 0xfffffffc00581947 */ /* 0x000fec000383ffff */
.L_x_7:
[----:B------:R-:W-:Y:S05]  /*0470*/  @!P0 BRA `(.L_x_6) ;  /* 0x0000000400088947 */ /* 0x000fea0003800000 */
[----:B------:R-:W-:Y:S02]  /*0480*/  ISETP.GE.U32.AND P1, PT, R24, 0x4, PT ;  /* 0x000000041800780c */ /* 0x000fe40003f26070 */
[----:B------:R-:W-:-:S04]  /*0490*/  LOP3.LUT R14, R0, 0x3, RZ, 0xc0, !PT ;  /* 0x00000003000e7812 */ /* 0x000fc800078ec0ff */
[----:B------:R-:W-:-:S07]  /*04a0*/  ISETP.NE.AND P0, PT, R14, RZ, PT ;  /* 0x000000ff0e00720c */ /* 0x000fce0003f05270 */
[----:B------:R-:W-:Y:S06]  /*04b0*/  @!P1 BRA `(.L_x_9) ;  /* 0x0000000000709947 */ /* 0x000fec0003800000 */
[----:B------:R-:W0:Y:S01]  /*04c0*/  LDC R11, c[0x0][0x384] ;  /* 0x0000e100ff0b7b82 */ /* 0x000e220000000800 */
[----:B------:R-:W1:Y:S01]  /*04d0*/  LDCU.64 UR6, c[0x0][0x390] ;  /* 0x00007200ff0677ac */ /* 0x000e620008000a00 */
[CC--:B------:R-:W-:Y:S02]  /*04e0*/  IADD3 R3, PT, PT, R19.reuse, R20.reuse, RZ ;  /* 0x0000001413037210 */ /* 0x0c0fe40007ffe0ff */
[----:B------:R-:W-:-:S04]  /*04f0*/  IADD3 R8, P1, PT, R19, R20, RZ ;  /* 0x0000001413087210 */ /* 0x000fc80007f3e0ff */
[----:B------:R-:W2:Y:S08]  /*0500*/  LDC.64 R4, c[0x0][0x398] ;  /* 0x0000e600ff047b82 */ /* 0x000eb00000000a00 */
[----:B------:R-:W3:Y:S01]  /*0510*/  LDC.64 R12, c[0x0][0x390] ;  /* 0x0000e400ff0c7b82 */ /* 0x000ee20000000a00 */
[----:B0-----:R-:W-:-:S04]  /*0520*/  IMAD R7, R20, R11, R16 ;  /* 0x0000000b14077224 */ /* 0x001fc800078e0210 */
        /* <DEDUP_REMOVED lines=16> */
[----:B------:R-:W-:Y:S01]  /*0630*/  IADD3 R20, PT, PT, R20, 0x4, RZ ;  /* 0x0000000414147810 */ /* 0x000fe20007ffe0ff */
[----:B--2---:R-:W-:-:S04]  /*0640*/  FFMA R29, R12, R4, R29 ;  /* 0x000000040c1d7223 */ /* 0x004fc8000000001d */
[----:B---3--:R-:W-:-:S04]  /*0650*/  FFMA R18, R18, R6, R29 ;  /* 0x0000000612127223 */ /* 0x008fc8000000001d */
[----:B----4-:R-:W-:-:S04]  /*0660*/  FFMA R15, R15, R21, R18 ;  /* 0x000000150f0f7223 */ /* 0x010fc80000000012 */
[----:B-----5:R-:W-:-:S07]  /*0670*/  FFMA R29, R22, R10, R15 ;  /* 0x0000000a161d7223 */ /* 0x020fce000000000f */
.L_x_9:
[----:B------:R-:W-:Y:S05]  /*0680*/  @!P0 BRA `(.L_x_6) ;  /* 0x0000000000848947 */ /* 0x000fea0003800000 */
[----:B------:R-:W-:Y:S01]  /*0690*/  ISETP.NE.AND P1, PT, R14, 0x1, PT ;  /* 0x000000010e00780c */ /* 0x000fe20003f25270 */
[----:B------:R-:W0:Y:S01]  /*06a0*/  LDC.64 R8, c[0x0][0x398] ;  /* 0x0000e600ff087b82 */ /* 0x000e220000000a00 */
[----:B------:R-:W-:-:S04]  /*06b0*/  LOP3.LUT R0, R0, 0x1, RZ, 0xc0, !PT ;  /* 0x0000000100007812 */ /* 0x000fc800078ec0ff */
[----:B------:R-:W-:-:S03]  /*06c0*/  ISETP.NE.U32.AND P0, PT, R0, 0x1, PT ;  /* 0x000000010000780c */ /* 0x000fc60003f05070 */
[----:B------:R-:W1:Y:S04]  /*06d0*/  LDC.64 R10, c[0x0][0x390] ;  /* 0x0000e400ff0a7b82 */ /* 0x000e680000000a00 */
[CC--:B------:R-:W-:Y:S02]  /*06e0*/  @P1 IADD3 R21, PT, PT, R19.reuse, R20.reuse, RZ ;  /* 0x0000001413151210 */ /* 0x0c0fe40007ffe0ff */
[----:B------:R-:W-:Y:S02]  /*06f0*/  @P1 IADD3 R0, P2, PT, R19, R20, RZ ;  /* 0x0000001413001210 */ /* 0x000fe40007f5e0ff */
[----:B------:R-:W2:Y:S02]  /*0700*/  @P1 LDC R15, c[0x0][0x384] ;  /* 0x0000e100ff0f1b82 */ /* 0x000ea40000000800 */
[----:B------:R-:W-:-:S06]  /*0710*/  @P1 IADD3.X R12, PT, PT, RZ, RZ, RZ, P2, !PT ;  /* 0x000000ffff0c1210 */ /* 0x000fcc00017fe4ff */
[----:B------:R-:W3:Y:S08]  /*0720*/  @P1 LDC.64 R6, c[0x0][0x390] ;  /* 0x0000e400ff061b82 */ /* 0x000ef00000000a00 */
[----:B------:R-:W4:Y:S01]  /*0730*/  @!P0 LDC R13, c[0x0][0x384] ;  /* 0x0000e100ff0d8b82 */ /* 0x000f220000000800 */
[----:B-1----:R-:W-:-:S06]  /*0740*/  @P1 IMAD.WIDE.U32 R10, R21, 0x4, R10 ;  /* 0x00000004150a1825 */ /* 0x002fcc00078e000a */
[----:B------:R-:W5:Y:S01]  /*0750*/  @P1 LDG.E R10, desc[UR4][R10.64] ;  /* 0x000000040a0a1981 */ /* 0x000f62000c1e1900 */
[----:B------:R-:W1:Y:S01]  /*0760*/  LDC.64 R2, c[0x0][0x390] ;  /* 0x0000e400ff027b82 */ /* 0x000e620000000a00 */
[C---:B--2---:R-:W-:Y:S01]  /*0770*/  @P1 IMAD R23, R20.reuse, R15, R16 ;  /* 0x0000000f14171224 */ /* 0x044fe200078e0210 */
[----:B------:R-:W-:-:S03]  /*0780*/  @P1 IADD3 R20, PT, PT, R20, 0x2, RZ ;  /* 0x0000000214141810 */ /* 0x000fc60007ffe0ff */
[----:B0-----:R-:W-:-:S03]  /*0790*/  @P1 IMAD.WIDE R8, R23, 0x4, R8 ;  /* 0x0000000417081825 */ /* 0x001fc600078e0208 */
[----:B------:R-:W0:Y:S01]  /*07a0*/  LDC.64 R4, c[0x0][0x398] ;  /* 0x0000e600ff047b82 */ /* 0x000e220000000a00 */
[C---:B---3--:R-:W-:Y:S02]  /*07b0*/  @P1 LEA R6, P2, R0.reuse, R6, 0x2 ;  /* 0x0000000600061211 */ /* 0x048fe400078410ff */
[----:B------:R-:W-:Y:S01]  /*07c0*/  @!P0 IADD3 R19, PT, PT, R19, R20, RZ ;  /* 0x0000001413138210 */ /* 0x000fe20007ffe0ff */
[----:B------:R-:W-:Y:S01]  /*07d0*/  @P1 IMAD.WIDE R14, R15, 0x4, R8 ;  /* 0x000000040f0e1825 */ /* 0x000fe200078e0208 */
[----:B------:R-:W-:Y:S02]  /*07e0*/  @P1 LEA.HI.X R7, R0, R7, R12, 0x2, P2 ;  /* 0x0000000700071211 */ /* 0x000fe400010f140c */
[----:B------:R-:W5:Y:S01]  /*07f0*/  @P1 LDG.E R0, desc[UR4][R8.64] ;  /* 0x0000000408001981 */ /* 0x000f62000c1e1900 */
[----:B----4-:R-:W-:-:S03]  /*0800*/  @!P0 IMAD R13, R20, R13, R16 ;  /* 0x0000000d140d8224 */ /* 0x010fc600078e0210 */
[----:B------:R-:W2:Y:S04]  /*0810*/  @P1 LDG.E R7, desc[UR4][R6.64+0x4] ;  /* 0x0000040406071981 */ /* 0x000ea8000c1e1900 */
[----:B------:R-:W2:Y:S01]  /*0820*/  @P1 LDG.E R14, desc[UR4][R14.64] ;  /* 0x000000040e0e1981 */ /* 0x000ea2000c1e1900 */
[----:B-1----:R-:W-:-:S06]  /*0830*/  @!P0 IMAD.WIDE.U32 R2, R19, 0x4, R2 ;  /* 0x0000000413028825 */ /* 0x002fcc00078e0002 */
[----:B------:R-:W3:Y:S01]  /*0840*/  @!P0 LDG.E R2, desc[UR4][R2.64] ;  /* 0x0000000402028981 */ /* 0x000ee2000c1e1900 */
[----:B0-----:R-:W-:-:S06]  /*0850*/  @!P0 IMAD.WIDE R4, R13, 0x4, R4 ;  /* 0x000000040d048825 */ /* 0x001fcc00078e0204 */
[----:B------:R-:W3:Y:S01]  /*0860*/  @!P0 LDG.E R4, desc[UR4][R4.64] ;  /* 0x0000000404048981 */ /* 0x000ee2000c1e1900 */
[----:B-----5:R-:W-:-:S04]  /*0870*/  @P1 FFMA R0, R10, R0, R29 ;  /* 0x000000000a001223 */ /* 0x020fc8000000001d */
[----:B--2---:R-:W-:-:S04]  /*0880*/  @P1 FFMA R29, R7, R14, R0 ;  /* 0x0000000e071d1223 */ /* 0x004fc80000000000 */
[----:B---3--:R-:W-:-:S07]  /*0890*/  @!P0 FFMA R29, R2, R4, R29 ;  /* 0x00000004021d8223 */ /* 0x008fce000000001d */
.L_x_6:
[----:B------:R-:W0:Y:S01]  /*08a0*/  LDC.64 R2, c[0x0][0x3a8] ;  /* 0x0000ea00ff027b82 */ /* 0x000e220000000a00 */
[----:B------:R-:W1:Y:S01]  /*08b0*/  LDCU UR6, c[0x0][0x384] ;  /* 0x00007080ff0677ac */ /* 0x000e620008000800 */
[----:B------:R-:W2:Y:S01]  /*08c0*/  LDCU UR7, c[0x0][0x38c] ;  /* 0x00007180ff0777ac */ /* 0x000ea20008000800 */
[----:B-1----:R-:W-:Y:S01]  /*08d0*/  IMAD R17, R17, UR6, R16 ;  /* 0x0000000611117c24 */ /* 0x002fe2000f8e0210 */
[----:B------:R-:W1:Y:S03]  /*08e0*/  LDCU UR6, c[0x0][0x3a0] ;  /* 0x00007400ff0677ac */ /* 0x000e660008000800 */
[----:B0-----:R-:W-:-:S05]  /*08f0*/  IMAD.WIDE R2, R17, 0x4, R2 ;  /* 0x0000000411027825 */ /* 0x001fca00078e0202 */
[----:B------:R-:W1:Y:S02]  /*0900*/  LDG.E R0, desc[UR4][R2.64] ;  /* 0x0000000402007981 */ /* 0x000e64000c1e1900 */
[----:B-1----:R-:W-:-:S04]  /*0910*/  FMUL R0, R0, UR6 ;  /* 0x0000000600007c20 */ /* 0x002fc80008400000 */
[----:B--2---:R-:W-:-:S05]  /*0920*/  FFMA R29, R29, UR7, R0 ;  /* 0x000000071d1d7c23 */ /* 0x004fca0008000000 */
[----:B------:R-:W-:Y:S01]  /*0930*/  STG.E desc[UR4][R2.64], R29 ;  /* 0x0000001d02007986 */ /* 0x000fe2000c101904 */
[----:B------:R-:W-:Y:S05]  /*0940*/  EXIT ;  /* 0x000000000000794d */ /* 0x000fea0003800000 */
.L_x_10:
        /* <DEDUP_REMOVED lines=11> */
.L_x_12:


//--------------------- .nv.shared.reserved.0     --------------------------
	.section	.nv.shared.reserved.0,"aw",@nobits
	.weak		__nv_reservedSMEM_offset_0_alias
	.size		__nv_reservedSMEM_offset_0_alias, 0, 64
	.other		__nv_reservedSMEM_offset_0_alias,@"STO_CUDA_RESERVED_SHARED STV_DEFAULT"
__nv_reservedSMEM_offset_0_alias:
	.zero		0
	.zero		64


//--------------------- .nv.constant0._Z24matrix_multiply_kernel_1PfiiS_iiS_ii --------------------------
	.section	.nv.constant0._Z24matrix_multiply_kernel_1PfiiS_iiS_ii,"a",@progbits
	.sectionflags	@""
	.align	4
.nv.constant0._Z24matrix_multiply_kernel_1PfiiS_iiS_ii:
	.zero		944


//--------------------- .nv.constant0._Z10mysgemm_v1iiifPfS_fS_ --------------------------
	.section	.nv.constant0._Z10mysgemm_v1iiifPfS_fS_,"a",@progbits
	.sectionflags	@""
	.align	4
.nv.constant0._Z10mysgemm_v1iiifPfS_fS_:
	.zero		944


//--------------------- SYMBOLS --------------------------

	.type		.nv.reservedSmem.offset0,@object
	.size		.nv.reservedSmem.offset0,0x4
